//
// Generated by NVIDIA NVVM Compiler
//
// Compiler Build ID: CL-36424714
// Cuda compilation tools, release 13.0, V13.0.88
// Based on NVVM 20.0.0
//

.version 9.0
.target sm_100
.address_size 64

	// .globl	_Z8TestFilePvS_m
.extern .func  (.param .b32 func_retval0) vprintf
(
	.param .b64 vprintf_param_0,
	.param .b64 vprintf_param_1
)
;
.global .align 1 .b8 $str[3] = {37, 99};

.visible .entry _Z8TestFilePvS_m(
	.param .u64 .ptr .align 1 _Z8TestFilePvS_m_param_0,
	.param .u64 .ptr .align 1 _Z8TestFilePvS_m_param_1,
	.param .u64 _Z8TestFilePvS_m_param_2
)
{
	.local .align 8 .b8 	__local_depot0[8];
	.reg .b64 	%SP;
	.reg .b64 	%SPL;
	.reg .pred 	%p<3>;
	.reg .b16 	%rs<4>;
	.reg .b32 	%r<8>;
	.reg .b64 	%rd<14>;

	mov.u64 	%SPL, __local_depot0;
	cvta.local.u64 	%SP, %SPL;
	ld.param.u64 	%rd3, [_Z8TestFilePvS_m_param_0];
	ld.param.u64 	%rd4, [_Z8TestFilePvS_m_param_1];
	ld.param.u64 	%rd5, [_Z8TestFilePvS_m_param_2];
	cvta.to.global.u64 	%rd1, %rd4;
	mov.u32 	%r1, %ctaid.x;
	mov.u32 	%r2, %ntid.y;
	mov.u32 	%r3, %tid.x;
	mad.lo.s32 	%r4, %r1, %r2, %r3;
	cvt.u64.u32 	%rd2, %r4;
	setp.le.u64 	%p1, %rd5, %rd2;
	@%p1 bra 	$L__BB0_4;
	add.u64 	%rd6, %SP, 0;
	add.u64 	%rd7, %SPL, 0;
	cvta.to.global.u64 	%rd8, %rd3;
	add.s64 	%rd9, %rd8, %rd2;
	ld.global.s8 	%r5, [%rd9];
	st.local.u32 	[%rd7], %r5;
	mov.u64 	%rd10, $str;
	cvta.global.u64 	%rd11, %rd10;
	{ // callseq 0, 0
	.param .b64 param0;
	st.param.b64 	[param0], %rd11;
	.param .b64 param1;
	st.param.b64 	[param1], %rd6;
	.param .b32 retval0;
	call.uni (retval0), 
	vprintf, 
	(
	param0, 
	param1
	);
	ld.param.b32 	%r6, [retval0];
	} // callseq 0
	ld.global.u8 	%rs1, [%rd9];
	setp.ne.s16 	%p2, %rs1, 32;
	@%p2 bra 	$L__BB0_3;
	add.s64 	%rd13, %rd1, %rd2;
	mov.b16 	%rs3, 1;
	st.global.u8 	[%rd13], %rs3;
	bra.uni 	$L__BB0_4;
$L__BB0_3:
	add.s64 	%rd12, %rd1, %rd2;
	mov.b16 	%rs2, 0;
	st.global.u8 	[%rd12], %rs2;
$L__BB0_4:
	ret;

}


// ===== COMPILED SASS (sm_100) =====

	.target	sm_100

	.elftype	@"ET_EXEC"


//--------------------- .note.nv.tkinfo           --------------------------
	.section	.note.nv.tkinfo,"",@"SHT_NOTE"
	.sectionflags	@"SHF_NOTE_NV_TKINFO"
	.tkinfo
        /*0018*/ 	.word	0x00000002
        /*0030*/ 	.string	""
        /*0030*/ 	.string	"ptxas"
        /*0030*/ 	.string	"Cuda compilation tools, release 13.0, V13.0.88"
        /*0030*/ 	.string	"Build cuda_13.0.r13.0/compiler.36424714_0"
        /*0030*/ 	.string	"-arch sm_100 -m 64 "



//--------------------- .note.nv.cuinfo           --------------------------
	.section	.note.nv.cuinfo,"",@"SHT_NOTE"
	.sectionflags	@"SHF_NOTE_NV_CUINFO"
        /*0018*/ 	.short	0x0002
        /*001a*/ 	.short	0x0064
        /*001c*/ 	.short	0x0082
	.zero		2


//--------------------- .nv.info                  --------------------------
	.section	.nv.info,"",@"SHT_CUDA_INFO"
	.align	4


	//----- nvinfo : EIATTR_REGCOUNT
	.align		4
        /*0000*/ 	.byte	0x04, 0x2f
        /*0002*/ 	.short	(.L_2 - .L_1)
	.align		4
.L_1:
        /*0004*/ 	.word	index@(_Z8TestFilePvS_m)
        /*0008*/ 	.word	0x00000018


	//----- nvinfo : EIATTR_FRAME_SIZE
	.align		4
.L_2:
        /*000c*/ 	.byte	0x04, 0x11
        /*000e*/ 	.short	(.L_4 - .L_3)
	.align		4
.L_3:
        /*0010*/ 	.word	index@(_Z8TestFilePvS_m)
        /*0014*/ 	.word	0x00000008


	//----- nvinfo : EIATTR_MIN_STACK_SIZE
	.align		4
.L_4:
        /*0018*/ 	.byte	0x04, 0x12
        /*001a*/ 	.short	(.L_6 - .L_5)
	.align		4
.L_5:
        /*001c*/ 	.word	index@(_Z8TestFilePvS_m)
        /*0020*/ 	.word	0x00000008
.L_6:


//--------------------- .nv.compat                --------------------------
	.section	.nv.compat,"",@"SHT_CUDA_COMPAT_INFO"
	.align	4
        /*0000*/ 	.byte	0x02, 0x09, 0x00, 0x00, 0x02, 0x02, 0x01, 0x00, 0x02, 0x05, 0x05, 0x00, 0x03, 0x07, 0x01, 0x01
        /*0010*/ 	.byte	0x02, 0x03, 0x00, 0x00, 0x02, 0x06, 0x01, 0x00, 0x04, 0x0b, 0x08, 0x00, 0x09, 0x00, 0x00, 0x00
        /*0020*/ 	.byte	0x00, 0x00, 0x00, 0x00


//--------------------- .nv.info._Z8TestFilePvS_m --------------------------
	.section	.nv.info._Z8TestFilePvS_m,"",@"SHT_CUDA_INFO"
	.sectionflags	@""
	.align	4


	//----- nvinfo : EIATTR_CUDA_API_VERSION
	.align		4
        /*0000*/ 	.byte	0x04, 0x37
        /*0002*/ 	.short	(.L_8 - .L_7)
.L_7:
        /*0004*/ 	.word	0x00000082


	//----- nvinfo : EIATTR_KPARAM_INFO
	.align		4
.L_8:
        /*0008*/ 	.byte	0x04, 0x17
        /*000a*/ 	.short	(.L_10 - .L_9)
.L_9:
        /*000c*/ 	.word	0x00000000
        /*0010*/ 	.short	0x0002
        /*0012*/ 	.short	0x0010
        /*0014*/ 	.byte	0x00, 0xf0, 0x21, 0x00


	//----- nvinfo : EIATTR_KPARAM_INFO
	.align		4
.L_10:
        /*0018*/ 	.byte	0x04, 0x17
        /*001a*/ 	.short	(.L_12 - .L_11)
.L_11:
        /*001c*/ 	.word	0x00000000
        /*0020*/ 	.short	0x0001
        /*0022*/ 	.short	0x0008
        /*0024*/ 	.byte	0x00, 0xf5, 0x21, 0x00


	//----- nvinfo : EIATTR_KPARAM_INFO
	.align		4
.L_12:
        /*0028*/ 	.byte	0x04, 0x17
        /*002a*/ 	.short	(.L_14 - .L_13)
.L_13:
        /*002c*/ 	.word	0x00000000
        /*0030*/ 	.short	0x0000
        /*0032*/ 	.short	0x0000
        /*0034*/ 	.byte	0x00, 0xf5, 0x21, 0x00


	//----- nvinfo : EIATTR_SPARSE_MMA_MASK
	.align		4
.L_14:
        /*0038*/ 	.byte	0x03, 0x50
        /*003a*/ 	.short	0x0000


	//----- nvinfo : EIATTR_MAXREG_COUNT
	.align		4
        /*003c*/ 	.byte	0x03, 0x1b
        /*003e*/ 	.short	0x00ff


	//----- nvinfo : EIATTR_EXTERNS
	.align		4
        /*0040*/ 	.byte	0x04, 0x0f
        /*0042*/ 	.short	(.L_16 - .L_15)


	//   ....[0]....
	.align		4
.L_15:
        /*0044*/ 	.word	index@(vprintf)


	//----- nvinfo : EIATTR_MERCURY_ISA_VERSION
	.align		4
.L_16:
        /*0048*/ 	.byte	0x03, 0x5f
        /*004a*/ 	.short	0x0101


	//----- nvinfo : EIATTR_VRC_CTA_INIT_COUNT
	.align		4
        /*004c*/ 	.byte	0x02, 0x4a
	.zero		1
	.zero		1


	//----- nvinfo : EIATTR_SYSCALL_OFFSETS
	.align		4
        /*0050*/ 	.byte	0x04, 0x46
        /*0052*/ 	.short	(.L_18 - .L_17)


	//   ....[0]....
.L_17:
        /*0054*/ 	.word	0x000001a0


	//----- nvinfo : EIATTR_EXIT_INSTR_OFFSETS
	.align		4
.L_18:
        /*0058*/ 	.byte	0x04, 0x1c
        /*005a*/ 	.short	(.L_20 - .L_19)


	//   ....[0]....
.L_19:
        /*005c*/ 	.word	0x000000d0


	//   ....[1]....
        /*0060*/ 	.word	0x00000220


	//   ....[2]....
        /*0064*/ 	.word	0x00000270


	//----- nvinfo : EIATTR_CRS_STACK_SIZE
	.align		4
.L_20:
        /*0068*/ 	.byte	0x04, 0x1e
        /*006a*/ 	.short	(.L_22 - .L_21)
.L_21:
        /*006c*/ 	.word	0x00000000


	//----- nvinfo : EIATTR_CBANK_PARAM_SIZE
	.align		4
.L_22:
        /*0070*/ 	.byte	0x03, 0x19
        /*0072*/ 	.short	0x0018


	//----- nvinfo : EIATTR_PARAM_CBANK
	.align		4
        /*0074*/ 	.byte	0x04, 0x0a
        /*0076*/ 	.short	(.L_24 - .L_23)
	.align		4
.L_23:
        /*0078*/ 	.word	index@(.nv.constant0._Z8TestFilePvS_m)
        /*007c*/ 	.short	0x0380
        /*007e*/ 	.short	0x0018


	//----- nvinfo : EIATTR_SW_WAR
	.align		4
.L_24:
        /*0080*/ 	.byte	0x04, 0x36
        /*0082*/ 	.short	(.L_26 - .L_25)
.L_25:
        /*0084*/ 	.word	0x00000008
.L_26:


//--------------------- .nv.callgraph             --------------------------
	.section	.nv.callgraph,"",@"SHT_CUDA_CALLGRAPH"
	.align	4
	.sectionentsize	8
	.align		4
        /*0000*/ 	.word	0x00000000
	.align		4
        /*0004*/ 	.word	0xffffffff
	.align		4
        /*0008*/ 	.word	index@(_Z8TestFilePvS_m)
	.align		4
        /*000c*/ 	.word	index@(vprintf)
	.align		4
        /*0010*/ 	.word	0x00000000
	.align		4
        /*0014*/ 	.word	0xfffffffe
	.align		4
        /*0018*/ 	.word	0x00000000
	.align		4
        /*001c*/ 	.word	0xfffffffd
	.align		4
        /*0020*/ 	.word	0x00000000
	.align		4
        /*0024*/ 	.word	0xfffffffc


//--------------------- .nv.constant4             --------------------------
	.section	.nv.constant4,"a",@progbits
	.align	8
	.align		8
.nv.constant4:
        /*0000*/ 	.dword	vprintf
	.align		8
        /*0008*/ 	.dword	$str


//--------------------- .text._Z8TestFilePvS_m    --------------------------
	.section	.text._Z8TestFilePvS_m,"ax",@progbits
	.align	128
        .global         _Z8TestFilePvS_m
        .type           _Z8TestFilePvS_m,@function
        .size           _Z8TestFilePvS_m,(.L_x_2 - _Z8TestFilePvS_m)
        .other          _Z8TestFilePvS_m,@"STO_CUDA_ENTRY STV_DEFAULT"
_Z8TestFilePvS_m:
.text._Z8TestFilePvS_m:
[----:B------:R-:W0:Y:S01]  /*0000*/  LDC R1, c[0x0][0x37c] ;  /* 0x0000df00ff017b82 */ /* 0x000e220000000800 */
[----:B------:R-:W1:Y:S01]  /*0010*/  S2R R0, SR_TID.X ;  /* 0x0000000000007919 */ /* 0x000e620000002100 */
[----:B------:R-:W2:Y:S06]  /*0020*/  LDCU UR5, c[0x0][0x2fc] ;  /* 0x00005f80ff0577ac */ /* 0x000eac0008000800 */
[----:B------:R-:W1:Y:S01]  /*0030*/  S2UR UR6, SR_CTAID.X ;  /* 0x00000000000679c3 */ /* 0x000e620000002500 */
[----:B0-----:R-:W-:Y:S01]  /*0040*/  VIADD R1, R1, 0xfffffff8 ;  /* 0xfffffff801017836 */ /* 0x001fe20000000000 */
[----:B------:R-:W0:Y:S01]  /*0050*/  LDCU.64 UR8, c[0x0][0x390] ;  /* 0x00007200ff0877ac */ /* 0x000e220008000a00 */
[----:B------:R-:W3:Y:S05]  /*0060*/  LDCU UR4, c[0x0][0x2f8] ;  /* 0x00005f00ff0477ac */ /* 0x000eea0008000800 */
[----:B------:R-:W1:Y:S01]  /*0070*/  LDC R19, c[0x0][0x364] ;  /* 0x0000d900ff137b82 */ /* 0x000e620000000800 */
[----:B---3--:R-:W-:-:S05]  /*0080*/  IADD3 R6, P1, PT, R1, UR4, RZ ;  /* 0x0000000401067c10 */ /* 0x008fca000ff3e0ff */
[----:B--2---:R-:W-:Y:S02]  /*0090*/  IMAD.X R7, RZ, RZ, UR5, P1 ;  /* 0x00000005ff077e24 */ /* 0x004fe400088e06ff */
[----:B-1----:R-:W-:-:S05]  /*00a0*/  IMAD R19, R19, UR6, R0 ;  /* 0x0000000613137c24 */ /* 0x002fca000f8e0200 */
[----:B0-----:R-:W-:-:S04]  /*00b0*/  ISETP.GE.U32.AND P0, PT, R19, UR8, PT ;  /* 0x0000000813007c0c */ /* 0x001fc8000bf06070 */
[----:B------:R-:W-:-:S13]  /*00c0*/  ISETP.GE.U32.AND.EX P0, PT, RZ, UR9, PT, P0 ;  /* 0x00000009ff007c0c */ /* 0x000fda000bf06100 */
[----:B------:R-:W-:Y:S05]  /*00d0*/  @P0 EXIT ;  /* 0x000000000000094d */ /* 0x000fea0003800000 */
[----:B------:R-:W0:Y:S01]  /*00e0*/  LDCU.64 UR4, c[0x0][0x380] ;  /* 0x00007000ff0477ac */ /* 0x000e220008000a00 */
[----:B------:R-:W1:Y:S01]  /*00f0*/  LDCU.64 UR36, c[0x0][0x358] ;  /* 0x00006b00ff2477ac */ /* 0x000e620008000a00 */
[----:B0-----:R-:W-:-:S05]  /*0100*/  IADD3 R16, P0, PT, R19, UR4, RZ ;  /* 0x0000000413107c10 */ /* 0x001fca000ff1e0ff */
[----:B------:R-:W-:Y:S01]  /*0110*/  IMAD.X R17, RZ, RZ, UR5, P0 ;  /* 0x00000005ff117e24 */ /* 0x000fe200080e06ff */
[----:B------:R-:W-:Y:S01]  /*0120*/  MOV R2, 0x0 ;  /* 0x0000000000027802 */ /* 0x000fe20000000f00 */
[----:B------:R-:W0:Y:S03]  /*0130*/  LDCU.64 UR4, c[0x4][0x8] ;  /* 0x01000100ff0477ac */ /* 0x000e260008000a00 */
[----:B-1----:R-:W2:Y:S02]  /*0140*/  LDG.E.S8 R0, desc[UR36][R16.64] ;  /* 0x0000002410007981 */ /* 0x002ea4000c1e1300 */
[----:B------:R-:W1:Y:S01]  /*0150*/  LDC.64 R2, c[0x4][R2] ;  /* 0x0100000002027b82 */ /* 0x000e620000000a00 */
[----:B0-----:R-:W-:Y:S02]  /*0160*/  IMAD.U32 R4, RZ, RZ, UR4 ;  /* 0x00000004ff047e24 */ /* 0x001fe4000f8e00ff */
[----:B------:R-:W-:Y:S01]  /*0170*/  IMAD.U32 R5, RZ, RZ, UR5 ;  /* 0x00000005ff057e24 */ /* 0x000fe2000f8e00ff */
[----:B-12---:R0:W-:Y:S06]  /*0180*/  STL [R1], R0 ;  /* 0x0000000001007387 */ /* 0x0061ec0000100800 */
[----:B------:R-:W-:-:S07]  /*0190*/  LEPC R20, `(.L_x_0) ;  /* 0x000000001014794e */ /* 0x000fce0000000000 */
[----:B0-----:R-:W-:Y:S05]  /*01a0*/  CALL.ABS.NOINC R2 ;  /* 0x0000000002007343 */ /* 0x001fea0003c00000 */
.L_x_0:
[----:B------:R-:W2:Y:S01]  /*01b0*/  LDG.E.U8 R16, desc[UR36][R16.64] ;  /* 0x0000002410107981 */ /* 0x000ea2000c1e1100 */
[----:B------:R-:W-:Y:S01]  /*01c0*/  IMAD.MOV.U32 R0, RZ, RZ, 0x1 ;  /* 0x00000001ff007424 */ /* 0x000fe200078e00ff */
[----:B--2---:R-:W-:-:S13]  /*01d0*/  ISETP.NE.AND P0, PT, R16, 0x20, PT ;  /* 0x000000201000780c */ /* 0x004fda0003f05270 */
[----:B------:R-:W0:Y:S02]  /*01e0*/  @!P0 LDC.64 R2, c[0x0][0x388] ;  /* 0x0000e200ff028b82 */ /* 0x000e240000000a00 */
[----:B0-----:R-:W-:-:S05]  /*01f0*/  @!P0 IADD3 R2, P1, PT, R19, R2, RZ ;  /* 0x0000000213028210 */ /* 0x001fca0007f3e0ff */
[----:B------:R-:W-:-:S05]  /*0200*/  @!P0 IMAD.X R3, RZ, RZ, R3, P1 ;  /* 0x000000ffff038224 */ /* 0x000fca00008e0603 */
[----:B------:R0:W-:Y:S01]  /*0210*/  @!P0 STG.E.U8 desc[UR36][R2.64], R0 ;  /* 0x0000000002008986 */ /* 0x0001e2000c101124 */
[----:B------:R-:W-:Y:S05]  /*0220*/  @!P0 EXIT ;  /* 0x000000000000894d */ /* 0x000fea0003800000 */
[----:B------:R-:W0:Y:S02]  /*0230*/  LDCU.64 UR4, c[0x0][0x388] ;  /* 0x00007100ff0477ac */ /* 0x000e240008000a00 */
[----:B0-----:R-:W-:-:S05]  /*0240*/  IADD3 R2, P0, PT, R19, UR4, RZ ;  /* 0x0000000413027c10 */ /* 0x001fca000ff1e0ff */
[----:B------:R-:W-:-:S05]  /*0250*/  IMAD.X R3, RZ, RZ, UR5, P0 ;  /* 0x00000005ff037e24 */ /* 0x000fca00080e06ff */
[----:B------:R-:W-:Y:S01]  /*0260*/  STG.E.U8 desc[UR36][R2.64], RZ ;  /* 0x000000ff02007986 */ /* 0x000fe2000c101124 */
[----:B------:R-:W-:Y:S05]  /*0270*/  EXIT ;  /* 0x000000000000794d */ /* 0x000fea0003800000 */
.L_x_1:
[----:B------:R-:W-:-:S00]  /*0280*/  BRA `(.L_x_1) ;  /* 0xfffffffc00fc7947 */ /* 0x000fc0000383ffff */
[----:B------:R-:W-:-:S00]  /*0290*/  NOP ;  /* 0x0000000000007918 */ /* 0x000fc00000000000 */
        /* <DEDUP_REMOVED lines=14> */
.L_x_2:


//--------------------- .nv.global.init           --------------------------
	.section	.nv.global.init,"aw",@progbits
.nv.global.init:
	.type		$str,@object
	.size		$str,(.L_0 - $str)
$str:
        /*0000*/ 	.byte	0x25, 0x63, 0x00
.L_0:


//--------------------- .nv.shared.reserved.0     --------------------------
	.section	.nv.shared.reserved.0,"aw",@nobits
	.weak		__nv_reservedSMEM_offset_0_alias
	.size		__nv_reservedSMEM_offset_0_alias, 0, 64
	.other		__nv_reservedSMEM_offset_0_alias,@"STO_CUDA_RESERVED_SHARED STV_DEFAULT"
__nv_reservedSMEM_offset_0_alias:
	.zero		0
	.zero		64


//--------------------- .nv.constant0._Z8TestFilePvS_m --------------------------
	.section	.nv.constant0._Z8TestFilePvS_m,"a",@progbits
	.sectionflags	@""
	.align	4
.nv.constant0._Z8TestFilePvS_m:
	.zero		920


//--------------------- SYMBOLS --------------------------

	.type		.nv.reservedSmem.offset0,@object
	.size		.nv.reservedSmem.offset0,0x4
	.type		vprintf,@function
